	.headerflags	@"EF_CUDA_TEXMODE_UNIFIED EF_CUDA_64BIT_ADDRESS EF_CUDA_ACCELERATORS EF_CUDA_SM90 EF_CUDA_VIRTUAL_SM(EF_CUDA_SM90)"
	.elftype	@"ET_EXEC"


//--------------------- .nv.info                  --------------------------
	.section	.nv.info,"",@"SHT_CUDA_INFO"
	.align	4


	//----- nvinfo : EIATTR_REGCOUNT
	.align		4
        /*0000*/ 	.byte	0x04, 0x2f
        /*0002*/ 	.short	(.L_1 - .L_0)
	.align		4
.L_0:
        /*0004*/ 	.word	index@(triton_poi_fused_convolution_16)
        /*0008*/ 	.word	0x0000001e


	//----- nvinfo : EIATTR_MIN_STACK_SIZE
	.align		4
.L_1:
        /*000c*/ 	.byte	0x04, 0x12
        /*000e*/ 	.short	(.L_3 - .L_2)
	.align		4
.L_2:
        /*0010*/ 	.word	index@(triton_poi_fused_convolution_16)
        /*0014*/ 	.word	0x00000000


	//----- nvinfo : EIATTR_FRAME_SIZE
	.align		4
.L_3:
        /*0018*/ 	.byte	0x04, 0x11
        /*001a*/ 	.short	(.L_5 - .L_4)
	.align		4
.L_4:
        /*001c*/ 	.word	index@(triton_poi_fused_convolution_16)
        /*0020*/ 	.word	0x00000000


	//----- nvinfo : EIATTR_MIN_STACK_SIZE
	.align		4
.L_5:
        /*0024*/ 	.byte	0x04, 0x12
        /*0026*/ 	.short	(.L_7 - .L_6)
	.align		4
.L_6:
        /*0028*/ 	.word	index@(triton_poi_fused_convolution_16)
        /*002c*/ 	.word	0x00000000
.L_7:


//--------------------- .nv.info.triton_poi_fused_convolution_16 --------------------------
	.section	.nv.info.triton_poi_fused_convolution_16,"",@"SHT_CUDA_INFO"
	.sectionflags	@""
	.align	4


	//----- nvinfo : EIATTR_CUDA_API_VERSION
	.align		4
        /*0000*/ 	.byte	0x04, 0x37
        /*0002*/ 	.short	(.L_9 - .L_8)
.L_8:
        /*0004*/ 	.word	0x0000007c


	//----- nvinfo : EIATTR_KPARAM_INFO
	.align		4
.L_9:
        /*0008*/ 	.byte	0x04, 0x17
        /*000a*/ 	.short	(.L_11 - .L_10)
.L_10:
        /*000c*/ 	.word	0x00000000
        /*0010*/ 	.short	0x0003
        /*0012*/ 	.short	0x0014
        /*0014*/ 	.byte	0x00, 0xf0, 0x11, 0x00


	//----- nvinfo : EIATTR_KPARAM_INFO
	.align		4
.L_11:
        /*0018*/ 	.byte	0x04, 0x17
        /*001a*/ 	.short	(.L_13 - .L_12)
.L_12:
        /*001c*/ 	.word	0x00000000
        /*0020*/ 	.short	0x0002
        /*0022*/ 	.short	0x0010
        /*0024*/ 	.byte	0x00, 0xf0, 0x11, 0x00


	//----- nvinfo : EIATTR_KPARAM_INFO
	.align		4
.L_13:
        /*0028*/ 	.byte	0x04, 0x17
        /*002a*/ 	.short	(.L_15 - .L_14)
.L_14:
        /*002c*/ 	.word	0x00000000
        /*0030*/ 	.short	0x0001
        /*0032*/ 	.short	0x0008
        /*0034*/ 	.byte	0x00, 0xf4, 0x21, 0x00


	//----- nvinfo : EIATTR_KPARAM_INFO
	.align		4
.L_15:
        /*0038*/ 	.byte	0x04, 0x17
        /*003a*/ 	.short	(.L_17 - .L_16)
.L_16:
        /*003c*/ 	.word	0x00000000
        /*0040*/ 	.short	0x0000
        /*0042*/ 	.short	0x0000
        /*0044*/ 	.byte	0x00, 0xf4, 0x21, 0x00


	//----- nvinfo : EIATTR_SPARSE_MMA_MASK
	.align		4
.L_17:
        /*0048*/ 	.byte	0x03, 0x50
        /*004a*/ 	.short	0x0000


	//----- nvinfo : EIATTR_MAXREG_COUNT
	.align		4
        /*004c*/ 	.byte	0x03, 0x1b
        /*004e*/ 	.short	0x00ff


	//----- nvinfo : EIATTR_EXIT_INSTR_OFFSETS
	.align		4
        /*0050*/ 	.byte	0x04, 0x1c
        /*0052*/ 	.short	(.L_19 - .L_18)


	//   ....[0]....
.L_18:
        /*0054*/ 	.word	0x000006c0


	//   ....[1]....
        /*0058*/ 	.word	0x00000710


	//----- nvinfo : EIATTR_REQNTID
	.align		4
.L_19:
        /*005c*/ 	.byte	0x04, 0x10
        /*005e*/ 	.short	(.L_21 - .L_20)
.L_20:
        /*0060*/ 	.word	0x00000080
        /*0064*/ 	.word	0x00000001
        /*0068*/ 	.word	0x00000001


	//----- nvinfo : EIATTR_CBANK_PARAM_SIZE
	.align		4
.L_21:
        /*006c*/ 	.byte	0x03, 0x19
        /*006e*/ 	.short	0x0018


	//----- nvinfo : EIATTR_PARAM_CBANK
	.align		4
        /*0070*/ 	.byte	0x04, 0x0a
        /*0072*/ 	.short	(.L_23 - .L_22)
	.align		4
.L_22:
        /*0074*/ 	.word	index@(.nv.constant0.triton_poi_fused_convolution_16)
        /*0078*/ 	.short	0x0210
        /*007a*/ 	.short	0x0018


	//----- nvinfo : EIATTR_SW_WAR
	.align		4
.L_23:
        /*007c*/ 	.byte	0x04, 0x36
        /*007e*/ 	.short	(.L_25 - .L_24)
.L_24:
        /*0080*/ 	.word	0x00000008
.L_25:


//--------------------- .nv.callgraph             --------------------------
	.section	.nv.callgraph,"",@"SHT_CUDA_CALLGRAPH"
	.align	4
	.sectionentsize	8
	.align		4
        /*0000*/ 	.word	0x00000000
	.align		4
        /*0004*/ 	.word	0xffffffff
	.align		4
        /*0008*/ 	.word	0x00000000
	.align		4
        /*000c*/ 	.word	0xfffffffe
	.align		4
        /*0010*/ 	.word	0x00000000
	.align		4
        /*0014*/ 	.word	0xfffffffd
	.align		4
        /*0018*/ 	.word	0x00000000
	.align		4
        /*001c*/ 	.word	0xfffffffc


//--------------------- .text.triton_poi_fused_convolution_16 --------------------------
	.section	.text.triton_poi_fused_convolution_16,"ax",@progbits
	.sectionflags	@"SHF_BARRIERS=1"
	.align	128
        .global         triton_poi_fused_convolution_16
        .type           triton_poi_fused_convolution_16,@function
        .size           triton_poi_fused_convolution_16,(.L_x_1 - triton_poi_fused_convolution_16)
        .other          triton_poi_fused_convolution_16,@"STO_CUDA_ENTRY STV_DEFAULT"
triton_poi_fused_convolution_16:
.text.triton_poi_fused_convolution_16:
[----:B------:R-:W0:Y:S01]  /*0000*/  LDC R1, c[0x0][0x28] ;  /* 0x00000a00ff017b82 */ /* 0x000e220000000800 */
[----:B------:R-:W1:Y:S07]  /*0010*/  S2R R19, SR_CTAID.Z ;  /* 0x0000000000137919 */ /* 0x000e6e0000002700 */
[----:B------:R-:W1:Y:S01]  /*0020*/  S2UR UR4, SR_CTAID.Y ;  /* 0x00000000000479c3 */ /* 0x000e620000002600 */
[----:B------:R-:W-:Y:S01]  /*0030*/  IMAD.MOV.U32 R14, RZ, RZ, RZ ;  /* 0x000000ffff0e7224 */ /* 0x000fe200078e00ff */
[----:B------:R-:W-:Y:S01]  /*0040*/  ULDC.64 UR6, c[0x0][0x208] ;  /* 0x0000820000067ab9 */ /* 0x000fe20000000a00 */
[----:B------:R-:W2:Y:S01]  /*0050*/  S2R R15, SR_CTAID.X ;  /* 0x00000000000f7919 */ /* 0x000ea20000002500 */
[----:B------:R-:W3:Y:S04]  /*0060*/  S2R R18, SR_TID.X ;  /* 0x0000000000127919 */ /* 0x000ee80000002100 */
[----:B------:R-:W1:Y:S08]  /*0070*/  LDC R0, c[0x0][0x10] ;  /* 0x00000400ff007b82 */ /* 0x000e700000000800 */
[----:B------:R-:W4:Y:S01]  /*0080*/  LDC.64 R16, c[0x0][0x210] ;  /* 0x00008400ff107b82 */ /* 0x000f220000000a00 */
[----:B-1----:R-:W-:-:S02]  /*0090*/  IMAD R19, R19, R0, UR4 ;  /* 0x0000000413137e24 */ /* 0x002fc4000f8e0200 */
[----:B--2---:R-:W-:Y:S02]  /*00a0*/  IMAD.SHL.U32 R15, R15, 0x10, RZ ;  /* 0x000000100f0f7824 */ /* 0x004fe400078e00ff */
[----:B------:R-:W-:Y:S01]  /*00b0*/  IMAD.SHL.U32 R19, R19, 0x40, RZ ;  /* 0x0000004013137824 */ /* 0x000fe200078e00ff */
[----:B---3--:R-:W-:Y:S02]  /*00c0*/  SHF.R.U32.HI R0, RZ, 0x4, R18 ;  /* 0x00000004ff007819 */ /* 0x008fe40000011612 */
[----:B------:R-:W-:Y:S02]  /*00d0*/  LOP3.LUT R4, R15, 0xf, R18, 0xf8, !PT ;  /* 0x0000000f0f047812 */ /* 0x000fe400078ef812 */
[----:B------:R-:W-:Y:S02]  /*00e0*/  SGXT.U32 R0, R0, 0x3 ;  /* 0x000000030000781a */ /* 0x000fe40000000000 */
[----:B------:R-:W-:Y:S02]  /*00f0*/  ISETP.GE.AND P0, PT, R4, 0x9, PT ;  /* 0x000000090400780c */ /* 0x000fe40003f06270 */
[----:B------:R-:W-:-:S02]  /*0100*/  LOP3.LUT R3, R19, 0x8, R0, 0xfe, !PT ;  /* 0x0000000813037812 */ /* 0x000fc400078efe00 */
[----:B------:R-:W-:Y:S02]  /*0110*/  LOP3.LUT R2, R19, R0, RZ, 0xfc, !PT ;  /* 0x0000000013027212 */ /* 0x000fe400078efcff */
[C---:B------:R-:W-:Y:S01]  /*0120*/  ISETP.LT.AND P2, PT, R3.reuse, 0x20000, !P0 ;  /* 0x000200000300780c */ /* 0x040fe20004741270 */
[--C-:B------:R-:W-:Y:S01]  /*0130*/  IMAD R3, R3, 0x9, R4.reuse ;  /* 0x0000000903037824 */ /* 0x100fe200078e0204 */
[----:B------:R-:W-:Y:S01]  /*0140*/  LOP3.LUT R6, R19, 0x10, R0, 0xfe, !PT ;  /* 0x0000001013067812 */ /* 0x000fe200078efe00 */
[C---:B------:R-:W-:Y:S01]  /*0150*/  IMAD R5, R2.reuse, 0x9, R4 ;  /* 0x0000000902057824 */ /* 0x040fe200078e0204 */
[----:B------:R-:W-:Y:S02]  /*0160*/  LOP3.LUT R7, R19, 0x18, R0, 0xfe, !PT ;  /* 0x0000001813077812 */ /* 0x000fe400078efe00 */
[----:B------:R-:W-:Y:S01]  /*0170*/  ISETP.LT.AND P1, PT, R2, 0x20000, !P0 ;  /* 0x000200000200780c */ /* 0x000fe20004721270 */
[----:B----4-:R-:W-:Y:S01]  /*0180*/  IMAD.WIDE R2, R3, 0x4, R16 ;  /* 0x0000000403027825 */ /* 0x010fe200078e0210 */
[----:B------:R-:W-:-:S02]  /*0190*/  ISETP.LT.AND P6, PT, R6, 0x20000, !P0 ;  /* 0x000200000600780c */ /* 0x000fc400047c1270 */
[----:B------:R-:W-:Y:S02]  /*01a0*/  LOP3.LUT R8, R19, 0x20, R0, 0xfe, !PT ;  /* 0x0000002013087812 */ /* 0x000fe400078efe00 */
[----:B------:R-:W-:Y:S01]  /*01b0*/  ISETP.LT.AND P5, PT, R7, 0x20000, !P0 ;  /* 0x000200000700780c */ /* 0x000fe200047a1270 */
[----:B------:R1:W2:Y:S01]  /*01c0*/  @P2 LDG.E.EL R14, desc[UR6][R2.64] ;  /* 0x00000006020e2981 */ /* 0x0002a2000c2e1900 */
[----:B------:R-:W-:Y:S02]  /*01d0*/  LOP3.LUT R4, R19, 0x28, R0, 0xfe, !PT ;  /* 0x0000002813047812 */ /* 0x000fe400078efe00 */
[----:B------:R-:W-:Y:S02]  /*01e0*/  LOP3.LUT R6, R19, 0x30, R0, 0xfe, !PT ;  /* 0x0000003013067812 */ /* 0x000fe400078efe00 */
[----:B------:R-:W-:Y:S02]  /*01f0*/  LOP3.LUT R7, R19, 0x38, R0, 0xfe, !PT ;  /* 0x0000003813077812 */ /* 0x000fe400078efe00 */
[----:B------:R-:W-:-:S02]  /*0200*/  ISETP.LT.AND P4, PT, R8, 0x20000, !P0 ;  /* 0x000200000800780c */ /* 0x000fc40004781270 */
[----:B------:R-:W-:Y:S02]  /*0210*/  ISETP.LT.AND P3, PT, R4, 0x20000, !P0 ;  /* 0x000200000400780c */ /* 0x000fe40004761270 */
[----:B------:R-:W-:Y:S02]  /*0220*/  ISETP.LT.AND P2, PT, R6, 0x20000, !P0 ;  /* 0x000200000600780c */ /* 0x000fe40004741270 */
[----:B------:R-:W-:Y:S01]  /*0230*/  ISETP.LT.AND P0, PT, R7, 0x20000, !P0 ;  /* 0x000200000700780c */ /* 0x000fe20004701270 */
[C---:B------:R-:W-:Y:S02]  /*0240*/  VIADD R7, R5.reuse, 0x90 ;  /* 0x0000009005077836 */ /* 0x040fe40000000000 */
[C---:B------:R-:W-:Y:S02]  /*0250*/  VIADD R9, R5.reuse, 0xd8 ;  /* 0x000000d805097836 */ /* 0x040fe40000000000 */
[C---:B------:R-:W-:Y:S02]  /*0260*/  VIADD R11, R5.reuse, 0x120 ;  /* 0x00000120050b7836 */ /* 0x040fe40000000000 */
[----:B------:R-:W-:-:S02]  /*0270*/  VIADD R13, R5, 0x168 ;  /* 0x00000168050d7836 */ /* 0x000fc40000000000 */
[C---:B------:R-:W-:Y:S02]  /*0280*/  VIADD R23, R5.reuse, 0x1b0 ;  /* 0x000001b005177836 */ /* 0x040fe40000000000 */
[C---:B------:R-:W-:Y:S02]  /*0290*/  VIADD R25, R5.reuse, 0x1f8 ;  /* 0x000001f805197836 */ /* 0x040fe40000000000 */
[----:B-1----:R-:W-:-:S04]  /*02a0*/  IMAD.WIDE R2, R5, 0x4, R16 ;  /* 0x0000000405027825 */ /* 0x002fc800078e0210 */
[----:B------:R-:W-:-:S04]  /*02b0*/  IMAD.WIDE R4, R7, 0x4, R16 ;  /* 0x0000000407047825 */ /* 0x000fc800078e0210 */
[----:B------:R-:W-:-:S04]  /*02c0*/  IMAD.WIDE R6, R9, 0x4, R16 ;  /* 0x0000000409067825 */ /* 0x000fc800078e0210 */
[----:B------:R-:W-:Y:S01]  /*02d0*/  IMAD.WIDE R8, R11, 0x4, R16 ;  /* 0x000000040b087825 */ /* 0x000fe200078e0210 */
[----:B------:R-:W-:-:S03]  /*02e0*/  CS2R R20, SRZ ;  /* 0x0000000000147805 */ /* 0x000fc6000001ff00 */
[----:B------:R-:W-:-:S03]  /*02f0*/  IMAD.WIDE R10, R13, 0x4, R16 ;  /* 0x000000040d0a7825 */ /* 0x000fc600078e0210 */
[----:B------:R1:W3:Y:S01]  /*0300*/  @P6 LDG.E.EL R20, desc[UR6][R4.64] ;  /* 0x0000000604146981 */ /* 0x0002e2000c2e1900 */
[--C-:B------:R-:W-:Y:S01]  /*0310*/  IMAD.WIDE R12, R23, 0x4, R16.reuse ;  /* 0x00000004170c7825 */ /* 0x100fe200078e0210 */
[----:B------:R-:W-:Y:S02]  /*0320*/  CS2R R22, SRZ ;  /* 0x0000000000167805 */ /* 0x000fe4000001ff00 */
[----:B------:R-:W4:Y:S01]  /*0330*/  @P5 LDG.E.EL R21, desc[UR6][R6.64] ;  /* 0x0000000606155981 */ /* 0x000f22000c2e1900 */
[----:B------:R-:W-:Y:S01]  /*0340*/  IMAD.WIDE R16, R25, 0x4, R16 ;  /* 0x0000000419107825 */ /* 0x000fe200078e0210 */
[----:B------:R-:W-:Y:S02]  /*0350*/  CS2R R24, SRZ ;  /* 0x0000000000187805 */ /* 0x000fe4000001ff00 */
[----:B------:R-:W5:Y:S01]  /*0360*/  @P4 LDG.E.EL R22, desc[UR6][R8.64] ;  /* 0x0000000608164981 */ /* 0x000f62000c2e1900 */
[----:B------:R-:W-:-:S03]  /*0370*/  IMAD.MOV.U32 R26, RZ, RZ, RZ ;  /* 0x000000ffff1a7224 */ /* 0x000fc600078e00ff */
[----:B------:R-:W5:Y:S04]  /*0380*/  @P3 LDG.E.EL R24, desc[UR6][R10.64] ;  /* 0x000000060a183981 */ /* 0x000f68000c2e1900 */
[----:B------:R1:W5:Y:S04]  /*0390*/  @P2 LDG.E.EL R23, desc[UR6][R12.64] ;  /* 0x000000060c172981 */ /* 0x000368000c2e1900 */
[----:B------:R1:W5:Y:S04]  /*03a0*/  @P1 LDG.E.EL R25, desc[UR6][R2.64] ;  /* 0x0000000602191981 */ /* 0x000368000c2e1900 */
[----:B------:R-:W5:Y:S01]  /*03b0*/  @P0 LDG.E.EL R26, desc[UR6][R16.64] ;  /* 0x00000006101a0981 */ /* 0x000f62000c2e1900 */
[----:B------:R-:W1:Y:S01]  /*03c0*/  S2R R27, SR_TID.X ;  /* 0x00000000001b7919 */ /* 0x000e620000002100 */
[----:B------:R-:W1:Y:S01]  /*03d0*/  S2UR UR5, SR_CgaCtaId ;  /* 0x00000000000579c3 */ /* 0x000e620000008800 */
[----:B------:R-:W-:-:S02]  /*03e0*/  UMOV UR4, 0x400 ;  /* 0x0000040000047882 */ /* 0x000fc40000000000 */
[----:B01----:R-:W-:Y:S01]  /*03f0*/  UPRMT UR4, UR5, 0x654, UR4 ;  /* 0x0000065405047896 */ /* 0x003fe20008000004 */
[----:B------:R-:W-:Y:S01]  /*0400*/  IMAD.SHL.U32 R4, R27, 0x40, RZ ;  /* 0x000000401b047824 */ /* 0x000fe200078e00ff */
[----:B------:R-:W-:-:S04]  /*0410*/  SHF.R.U32.HI R5, RZ, 0x4, R27 ;  /* 0x00000004ff057819 */ /* 0x000fc8000001161b */
[----:B------:R-:W-:Y:S02]  /*0420*/  SGXT.U32 R5, R5, 0x3 ;  /* 0x000000030505781a */ /* 0x000fe40000000000 */
[----:B------:R-:W-:-:S04]  /*0430*/  LOP3.LUT R4, R4, 0x3c0, RZ, 0xc0, !PT ;  /* 0x000003c004047812 */ /* 0x000fc800078ec0ff */
[C---:B------:R-:W-:Y:S02]  /*0440*/  LOP3.LUT R5, R4.reuse, R5, RZ, 0xfc, !PT ;  /* 0x0000000504057212 */ /* 0x040fe400078efcff */
[----:B------:R-:W-:-:S05]  /*0450*/  LEA.HI R4, R4, UR4, RZ, 0x1e ;  /* 0x0000000404047c11 */ /* 0x000fca000f8ff0ff */
[----:B------:R-:W-:Y:S01]  /*0460*/  IMAD R13, R5, 0x4, R4 ;  /* 0x00000004050d7824 */ /* 0x000fe200078e0204 */
[C---:B------:R-:W-:Y:S01]  /*0470*/  LOP3.LUT R2, R27.reuse, 0x70, RZ, 0xc0, !PT ;  /* 0x000000701b027812 */ /* 0x040fe200078ec0ff */
[----:B------:R-:W-:-:S04]  /*0480*/  IMAD.SHL.U32 R8, R27, 0x4, RZ ;  /* 0x000000041b087824 */ /* 0x000fc800078e00ff */
[----:B------:R-:W-:Y:S01]  /*0490*/  VIADD R3, R2, UR4 ;  /* 0x0000000402037c36 */ /* 0x000fe20008000000 */
[----:B------:R-:W-:-:S05]  /*04a0*/  LOP3.LUT R8, R8, 0x1fc, RZ, 0xc0, !PT ;  /* 0x000001fc08087812 */ /* 0x000fca00078ec0ff */
[----:B------:R-:W-:Y:S02]  /*04b0*/  IMAD R4, R8, 0x4, R3 ;  /* 0x0000000408047824 */ /* 0x000fe400078e0203 */
[----:B------:R-:W-:Y:S01]  /*04c0*/  IMAD.SHL.U32 R18, R18, 0x4, RZ ;  /* 0x0000000412127824 */ /* 0x000fe200078e00ff */
[----:B------:R-:W0:Y:S04]  /*04d0*/  LDC.64 R2, c[0x0][0x218] ;  /* 0x00008600ff027b82 */ /* 0x000e280000000a00 */
[----:B------:R-:W-:-:S04]  /*04e0*/  LOP3.LUT R18, R19, 0x3c, R18, 0xf8, !PT ;  /* 0x0000003c13127812 */ /* 0x000fc800078ef812 */
[----:B------:R-:W-:-:S04]  /*04f0*/  SHF.R.S32.HI R9, RZ, 0x1f, R18 ;  /* 0x0000001fff097819 */ /* 0x000fc80000011412 */
[----:B------:R-:W-:-:S04]  /*0500*/  LEA.HI R9, R9, R18, RZ, 0x8 ;  /* 0x0000001209097211 */ /* 0x000fc800078f40ff */
[----:B------:R-:W-:Y:S02]  /*0510*/  LOP3.LUT R11, R9, 0xffffff00, RZ, 0xc0, !PT ;  /* 0xffffff00090b7812 */ /* 0x000fe400078ec0ff */
[----:B------:R-:W-:Y:S02]  /*0520*/  SHF.R.S32.HI R10, RZ, 0x8, R9 ;  /* 0x00000008ff0a7819 */ /* 0x000fe40000011409 */
[C---:B------:R-:W-:Y:S01]  /*0530*/  ISETP.GE.AND P0, PT, R18.reuse, 0x20000, PT ;  /* 0x000200001200780c */ /* 0x040fe20003f06270 */
[----:B------:R-:W-:Y:S01]  /*0540*/  IMAD.IADD R11, R18, 0x1, -R11 ;  /* 0x00000001120b7824 */ /* 0x000fe200078e0a0b */
[----:B------:R-:W-:Y:S02]  /*0550*/  LOP3.LUT R9, R15, R0, RZ, 0xfc, !PT ;  /* 0x000000000f097212 */ /* 0x000fe400078efcff */
[----:B------:R-:W-:Y:S01]  /*0560*/  LOP3.LUT R0, R15, 0x8, R0, 0xfe, !PT ;  /* 0x000000080f007812 */ /* 0x000fe200078efe00 */
[----:B------:R-:W-:Y:S01]  /*0570*/  IMAD R12, R10, 0x900, R11 ;  /* 0x000009000a0c7824 */ /* 0x000fe200078e020b */
[----:B------:R-:W-:-:S02]  /*0580*/  ISETP.LT.AND P1, PT, R9, 0x9, !P0 ;  /* 0x000000090900780c */ /* 0x000fc40004721270 */
[----:B------:R-:W-:Y:S01]  /*0590*/  ISETP.LT.AND P0, PT, R0, 0x9, !P0 ;  /* 0x000000090000780c */ /* 0x000fe20004701270 */
[----:B------:R-:W-:-:S04]  /*05a0*/  IMAD R11, R9, 0x100, R12 ;  /* 0x00000100090b7824 */ /* 0x000fc800078e020c */
[----:B0-----:R-:W-:Y:S01]  /*05b0*/  IMAD.WIDE R10, R11, 0x4, R2 ;  /* 0x000000040b0a7825 */ /* 0x001fe200078e0202 */
[----:B--2---:R-:W-:Y:S04]  /*05c0*/  STS [R13+0x20], R14 ;  /* 0x0000200e0d007388 */ /* 0x004fe80000000800 */
[----:B---3--:R-:W-:Y:S04]  /*05d0*/  STS [R13+0x40], R20 ;  /* 0x000040140d007388 */ /* 0x008fe80000000800 */
[----:B----4-:R-:W-:Y:S04]  /*05e0*/  STS [R13+0x60], R21 ;  /* 0x000060150d007388 */ /* 0x010fe80000000800 */
[----:B-----5:R-:W-:Y:S04]  /*05f0*/  STS [R13+0x80], R22 ;  /* 0x000080160d007388 */ /* 0x020fe80000000800 */
[----:B------:R-:W-:Y:S04]  /*0600*/  STS [R13+0xa0], R24 ;  /* 0x0000a0180d007388 */ /* 0x000fe80000000800 */
[----:B------:R-:W-:Y:S04]  /*0610*/  STS [R13+0xc0], R23 ;  /* 0x0000c0170d007388 */ /* 0x000fe80000000800 */
[----:B------:R-:W-:Y:S04]  /*0620*/  STS [R13], R25 ;  /* 0x000000190d007388 */ /* 0x000fe80000000800 */
[----:B------:R0:W-:Y:S01]  /*0630*/  STS [R13+0xe0], R26 ;  /* 0x0000e01a0d007388 */ /* 0x0001e20000000800 */
[----:B------:R-:W-:Y:S06]  /*0640*/  BAR.SYNC.DEFER_BLOCKING 0x0 ;  /* 0x0000000000007b1d */ /* 0x000fec0000010000 */
[----:B------:R-:W1:Y:S01]  /*0650*/  LDS.128 R4, [R4] ;  /* 0x0000000004047984 */ /* 0x000e620000000c00 */
[----:B0-----:R-:W-:-:S04]  /*0660*/  LOP3.LUT R13, R8, 0x200, RZ, 0xfc, !PT ;  /* 0x00000200080d7812 */ /* 0x001fc800078efcff */
[----:B------:R-:W-:-:S04]  /*0670*/  SHF.R.U32.HI R13, RZ, 0x2, R13 ;  /* 0x00000002ff0d7819 */ /* 0x000fc8000001160d */
[----:B------:R-:W-:-:S05]  /*0680*/  LOP3.LUT R13, R13, 0xf0, RZ, 0xc0, !PT ;  /* 0x000000f00d0d7812 */ /* 0x000fca00078ec0ff */
[----:B------:R-:W-:-:S04]  /*0690*/  VIADD R13, R13, UR4 ;  /* 0x000000040d0d7c36 */ /* 0x000fc80008000000 */
[----:B------:R-:W-:Y:S01]  /*06a0*/  IMAD R13, R8, 0x4, R13 ;  /* 0x00000004080d7824 */ /* 0x000fe200078e020d */
[----:B-1----:R0:W-:Y:S02]  /*06b0*/  @P1 STG.E.128 desc[UR6][R10.64], R4 ;  /* 0x000000040a001986 */ /* 0x0021e4000c101d06 */
[----:B0-----:R-:W-:Y:S05]  /*06c0*/  @!P0 EXIT ;  /* 0x000000000000894d */ /* 0x001fea0003800000 */
[----:B0-----:R-:W0:Y:S01]  /*06d0*/  LDS.128 R8, [R13+0x800] ;  /* 0x000800000d087984 */ /* 0x001e220000000c00 */
[----:B------:R-:W-:-:S04]  /*06e0*/  IMAD R5, R0, 0x100, R12 ;  /* 0x0000010000057824 */ /* 0x000fc800078e020c */
[----:B------:R-:W-:-:S05]  /*06f0*/  IMAD.WIDE R2, R5, 0x4, R2 ;  /* 0x0000000405027825 */ /* 0x000fca00078e0202 */
[----:B0-----:R-:W-:Y:S01]  /*0700*/  STG.E.128 desc[UR6][R2.64], R8 ;  /* 0x0000000802007986 */ /* 0x001fe2000c101d06 */
[----:B------:R-:W-:Y:S05]  /*0710*/  EXIT ;  /* 0x000000000000794d */ /* 0x000fea0003800000 */
.L_x_0:
[----:B------:R-:W-:-:S00]  /*0720*/  BRA `(.L_x_0) ;  /* 0xfffffffc00fc7947 */ /* 0x000fc0000383ffff */
[----:B------:R-:W-:-:S00]  /*0730*/  NOP ;  /* 0x0000000000007918 */ /* 0x000fc00000000000 */
        /* <DEDUP_REMOVED lines=12> */
.L_x_1:


//--------------------- .nv.shared.triton_poi_fused_convolution_16 --------------------------
	.section	.nv.shared.triton_poi_fused_convolution_16,"aw",@nobits
	.sectionflags	@""
	.align	16
	.zero		1024


//--------------------- .nv.constant0.triton_poi_fused_convolution_16 --------------------------
	.section	.nv.constant0.triton_poi_fused_convolution_16,"a",@progbits
	.sectionflags	@""
	.align	4
.nv.constant0.triton_poi_fused_convolution_16:
	.zero		552
